//
// Generated by NVIDIA NVVM Compiler
//
// Compiler Build ID: CL-36424714
// Cuda compilation tools, release 13.0, V13.0.88
// Based on NVVM 20.0.0
//

.version 9.0
.target sm_100
.address_size 64

	// .globl	_Z8bitogramPKiPiii
// _ZZ8bitogramPKiPiiiE4vals has been demoted
// _ZZ16kogge_stone_scanPKiPiE4scan has been demoted

.visible .entry _Z8bitogramPKiPiii(
	.param .u64 .ptr .align 1 _Z8bitogramPKiPiii_param_0,
	.param .u64 .ptr .align 1 _Z8bitogramPKiPiii_param_1,
	.param .u32 _Z8bitogramPKiPiii_param_2,
	.param .u32 _Z8bitogramPKiPiii_param_3
)
{
	.reg .pred 	%p<15>;
	.reg .b32 	%r<127>;
	.reg .b64 	%rd<21>;
	// demoted variable
	.shared .align 4 .b8 _ZZ8bitogramPKiPiiiE4vals[1024];
	ld.param.u64 	%rd7, [_Z8bitogramPKiPiii_param_0];
	ld.param.u64 	%rd8, [_Z8bitogramPKiPiii_param_1];
	ld.param.u32 	%r54, [_Z8bitogramPKiPiii_param_2];
	ld.param.u32 	%r55, [_Z8bitogramPKiPiii_param_3];
	cvta.to.global.u64 	%rd1, %rd8;
	mov.u32 	%r126, %tid.x;
	mov.u32 	%r2, %ntid.x;
	mov.u32 	%r56, %ctaid.x;
	mad.lo.s32 	%r118, %r2, %r56, %r126;
	setp.gt.u32 	%p1, %r126, 255;
	@%p1 bra 	$L__BB0_7;
	add.s32 	%r57, %r126, %r2;
	max.u32 	%r58, %r57, 256;
	setp.lt.u32 	%p2, %r57, 256;
	selp.u32 	%r59, 1, 0, %p2;
	add.s32 	%r60, %r57, %r59;
	sub.s32 	%r61, %r58, %r60;
	div.u32 	%r62, %r61, %r2;
	add.s32 	%r4, %r62, %r59;
	and.b32  	%r63, %r4, 3;
	setp.eq.s32 	%p3, %r63, 3;
	mov.u32 	%r117, %r126;
	@%p3 bra 	$L__BB0_4;
	add.s32 	%r64, %r4, 1;
	and.b32  	%r65, %r64, 3;
	shl.b32 	%r66, %r126, 2;
	mov.u32 	%r67, _ZZ8bitogramPKiPiiiE4vals;
	add.s32 	%r114, %r67, %r66;
	shl.b32 	%r6, %r2, 2;
	neg.s32 	%r113, %r65;
	mad.lo.s32 	%r117, %r2, %r65, %r126;
$L__BB0_3:
	.pragma "nounroll";
	mov.b32 	%r68, 0;
	st.shared.u32 	[%r114], %r68;
	add.s32 	%r114, %r114, %r6;
	add.s32 	%r113, %r113, 1;
	setp.ne.s32 	%p4, %r113, 0;
	@%p4 bra 	$L__BB0_3;
$L__BB0_4:
	setp.lt.u32 	%p5, %r4, 3;
	@%p5 bra 	$L__BB0_7;
	shl.b32 	%r14, %r2, 2;
	shl.b32 	%r69, %r117, 2;
	mov.u32 	%r70, _ZZ8bitogramPKiPiiiE4vals;
	add.s32 	%r116, %r70, %r69;
	shl.b32 	%r16, %r2, 4;
	shl.b32 	%r17, %r2, 3;
	mul.lo.s32 	%r18, %r2, 12;
$L__BB0_6:
	mov.b32 	%r71, 0;
	st.shared.u32 	[%r116], %r71;
	add.s32 	%r72, %r116, %r14;
	st.shared.u32 	[%r72], %r71;
	add.s32 	%r73, %r116, %r17;
	st.shared.u32 	[%r73], %r71;
	add.s32 	%r74, %r116, %r18;
	st.shared.u32 	[%r74], %r71;
	add.s32 	%r117, %r117, %r14;
	add.s32 	%r116, %r116, %r16;
	setp.lt.u32 	%p6, %r117, 256;
	@%p6 bra 	$L__BB0_6;
$L__BB0_7:
	bar.sync 	0;
	setp.ge.s32 	%p7, %r118, %r54;
	@%p7 bra 	$L__BB0_10;
	mov.u32 	%r75, %nctaid.x;
	mul.lo.s32 	%r23, %r75, %r2;
	cvta.to.global.u64 	%rd2, %rd7;
	mov.u32 	%r80, _ZZ8bitogramPKiPiiiE4vals;
$L__BB0_9:
	mul.wide.s32 	%rd9, %r118, 4;
	add.s64 	%rd10, %rd2, %rd9;
	ld.global.nc.u32 	%r76, [%rd10];
	shr.u32 	%r77, %r76, %r55;
	shl.b32 	%r78, %r77, 2;
	and.b32  	%r79, %r78, 1020;
	add.s32 	%r81, %r80, %r79;
	atom.shared.add.u32 	%r82, [%r81], 1;
	add.s32 	%r118, %r118, %r23;
	setp.lt.s32 	%p8, %r118, %r54;
	@%p8 bra 	$L__BB0_9;
$L__BB0_10:
	setp.gt.u32 	%p9, %r126, 255;
	bar.sync 	0;
	@%p9 bra 	$L__BB0_17;
	add.s32 	%r83, %r126, %r2;
	max.u32 	%r84, %r83, 256;
	setp.lt.u32 	%p10, %r83, 256;
	selp.u32 	%r85, 1, 0, %p10;
	add.s32 	%r86, %r83, %r85;
	sub.s32 	%r87, %r84, %r86;
	div.u32 	%r88, %r87, %r2;
	add.s32 	%r26, %r88, %r85;
	and.b32  	%r89, %r26, 3;
	setp.eq.s32 	%p11, %r89, 3;
	@%p11 bra 	$L__BB0_14;
	add.s32 	%r90, %r26, 1;
	and.b32  	%r91, %r90, 3;
	shl.b32 	%r92, %r126, 2;
	mov.u32 	%r93, _ZZ8bitogramPKiPiiiE4vals;
	add.s32 	%r120, %r93, %r92;
	shl.b32 	%r28, %r2, 2;
	mul.wide.u32 	%rd11, %r126, 4;
	add.s64 	%rd20, %rd1, %rd11;
	mul.wide.u32 	%rd4, %r2, 4;
	neg.s32 	%r119, %r91;
	mad.lo.s32 	%r126, %r2, %r91, %r126;
$L__BB0_13:
	.pragma "nounroll";
	ld.shared.u32 	%r94, [%r120];
	atom.global.add.u32 	%r95, [%rd20], %r94;
	add.s32 	%r120, %r120, %r28;
	add.s64 	%rd20, %rd20, %rd4;
	add.s32 	%r119, %r119, 1;
	setp.ne.s32 	%p12, %r119, 0;
	@%p12 bra 	$L__BB0_13;
$L__BB0_14:
	setp.lt.u32 	%p13, %r26, 3;
	@%p13 bra 	$L__BB0_17;
	shl.b32 	%r96, %r2, 1;
	add.s32 	%r125, %r126, %r96;
	shl.b32 	%r37, %r2, 2;
	mad.lo.s32 	%r124, %r2, 3, %r126;
	add.s32 	%r123, %r2, %r126;
	shl.b32 	%r97, %r126, 2;
	mov.u32 	%r98, _ZZ8bitogramPKiPiiiE4vals;
	add.s32 	%r122, %r98, %r97;
	shl.b32 	%r41, %r2, 4;
	shl.b32 	%r42, %r2, 3;
	mul.lo.s32 	%r43, %r2, 12;
$L__BB0_16:
	mul.wide.u32 	%rd12, %r126, 4;
	add.s64 	%rd13, %rd1, %rd12;
	ld.shared.u32 	%r99, [%r122];
	atom.global.add.u32 	%r100, [%rd13], %r99;
	add.s32 	%r101, %r126, %r2;
	mul.wide.u32 	%rd14, %r123, 4;
	add.s64 	%rd15, %rd1, %rd14;
	add.s32 	%r102, %r122, %r37;
	ld.shared.u32 	%r103, [%r102];
	atom.global.add.u32 	%r104, [%rd15], %r103;
	add.s32 	%r105, %r101, %r2;
	mul.wide.u32 	%rd16, %r125, 4;
	add.s64 	%rd17, %rd1, %rd16;
	add.s32 	%r106, %r122, %r42;
	ld.shared.u32 	%r107, [%r106];
	atom.global.add.u32 	%r108, [%rd17], %r107;
	add.s32 	%r109, %r105, %r2;
	mul.wide.u32 	%rd18, %r124, 4;
	add.s64 	%rd19, %rd1, %rd18;
	add.s32 	%r110, %r122, %r43;
	ld.shared.u32 	%r111, [%r110];
	atom.global.add.u32 	%r112, [%rd19], %r111;
	add.s32 	%r126, %r109, %r2;
	add.s32 	%r125, %r125, %r37;
	add.s32 	%r124, %r124, %r37;
	add.s32 	%r123, %r123, %r37;
	add.s32 	%r122, %r122, %r41;
	setp.lt.u32 	%p14, %r126, 256;
	@%p14 bra 	$L__BB0_16;
$L__BB0_17:
	ret;

}
	// .globl	_Z16kogge_stone_scanPKiPi
.visible .entry _Z16kogge_stone_scanPKiPi(
	.param .u64 .ptr .align 1 _Z16kogge_stone_scanPKiPi_param_0,
	.param .u64 .ptr .align 1 _Z16kogge_stone_scanPKiPi_param_1
)
{
	.reg .pred 	%p<26>;
	.reg .b32 	%r<49>;
	.reg .b64 	%rd<9>;
	// demoted variable
	.shared .align 4 .b8 _ZZ16kogge_stone_scanPKiPiE4scan[32];
	ld.param.u64 	%rd2, [_Z16kogge_stone_scanPKiPi_param_0];
	ld.param.u64 	%rd1, [_Z16kogge_stone_scanPKiPi_param_1];
	cvta.to.global.u64 	%rd3, %rd2;
	mov.u32 	%r1, %tid.x;
	mul.wide.u32 	%rd4, %r1, 4;
	add.s64 	%rd5, %rd3, %rd4;
	and.b32  	%r2, %r1, 31;
	ld.global.nc.u32 	%r11, [%rd5];
	shfl.sync.up.b32	%r12|%p1, %r11, 1, 0, -1;
	setp.eq.s32 	%p2, %r2, 0;
	selp.b32 	%r13, 0, %r12, %p2;
	add.s32 	%r14, %r13, %r11;
	shfl.sync.up.b32	%r15|%p3, %r14, 2, 0, -1;
	setp.lt.u32 	%p4, %r2, 2;
	selp.b32 	%r16, 0, %r15, %p4;
	add.s32 	%r17, %r16, %r14;
	shfl.sync.up.b32	%r18|%p5, %r17, 4, 0, -1;
	setp.lt.u32 	%p6, %r2, 4;
	selp.b32 	%r19, 0, %r18, %p6;
	add.s32 	%r20, %r19, %r17;
	shfl.sync.up.b32	%r21|%p7, %r20, 8, 0, -1;
	setp.lt.u32 	%p8, %r2, 8;
	selp.b32 	%r22, 0, %r21, %p8;
	add.s32 	%r23, %r22, %r20;
	shfl.sync.up.b32	%r24|%p9, %r23, 16, 0, -1;
	setp.lt.u32 	%p10, %r2, 16;
	selp.b32 	%r25, 0, %r24, %p10;
	add.s32 	%r48, %r25, %r23;
	setp.ne.s32 	%p11, %r2, 31;
	shr.u32 	%r26, %r1, 3;
	and.b32  	%r27, %r26, 124;
	mov.u32 	%r28, _ZZ16kogge_stone_scanPKiPiE4scan;
	add.s32 	%r4, %r28, %r27;
	@%p11 bra 	$L__BB1_2;
	st.shared.u32 	[%r4], %r48;
$L__BB1_2:
	bar.sync 	0;
	setp.gt.u32 	%p12, %r1, 31;
	@%p12 bra 	$L__BB1_7;
	setp.gt.u32 	%p13, %r1, 7;
	shl.b32 	%r30, %r1, 2;
	add.s32 	%r5, %r28, %r30;
	mov.b32 	%r47, 0;
	@%p13 bra 	$L__BB1_5;
	ld.shared.u32 	%r47, [%r5];
$L__BB1_5:
	setp.gt.u32 	%p14, %r1, 7;
	setp.lt.u32 	%p15, %r2, 16;
	setp.lt.u32 	%p16, %r2, 8;
	setp.lt.u32 	%p17, %r2, 4;
	setp.lt.u32 	%p18, %r2, 2;
	setp.eq.s32 	%p19, %r2, 0;
	shfl.sync.up.b32	%r32|%p20, %r47, 1, 0, -1;
	selp.b32 	%r33, 0, %r32, %p19;
	add.s32 	%r34, %r33, %r47;
	shfl.sync.up.b32	%r35|%p21, %r34, 2, 0, -1;
	selp.b32 	%r36, 0, %r35, %p18;
	add.s32 	%r37, %r36, %r34;
	shfl.sync.up.b32	%r38|%p22, %r37, 4, 0, -1;
	selp.b32 	%r39, 0, %r38, %p17;
	add.s32 	%r40, %r39, %r37;
	shfl.sync.up.b32	%r41|%p23, %r40, 8, 0, -1;
	selp.b32 	%r42, 0, %r41, %p16;
	add.s32 	%r43, %r42, %r40;
	shfl.sync.up.b32	%r44|%p24, %r43, 16, 0, -1;
	selp.b32 	%r45, 0, %r44, %p15;
	add.s32 	%r8, %r45, %r43;
	@%p14 bra 	$L__BB1_7;
	st.shared.u32 	[%r5], %r8;
$L__BB1_7:
	setp.lt.u32 	%p25, %r1, 32;
	bar.sync 	0;
	@%p25 bra 	$L__BB1_9;
	ld.shared.u32 	%r46, [%r4+-4];
	add.s32 	%r48, %r46, %r48;
$L__BB1_9:
	cvta.to.global.u64 	%rd6, %rd1;
	add.s64 	%rd8, %rd6, %rd4;
	st.global.u32 	[%rd8], %r48;
	ret;

}


// ===== COMPILED SASS (sm_100) =====

	.target	sm_100

	.elftype	@"ET_EXEC"


//--------------------- .note.nv.tkinfo           --------------------------
	.section	.note.nv.tkinfo,"",@"SHT_NOTE"
	.sectionflags	@"SHF_NOTE_NV_TKINFO"
	.tkinfo
        /*0018*/ 	.word	0x00000002
        /*0030*/ 	.string	""
        /*0030*/ 	.string	"ptxas"
        /*0030*/ 	.string	"Cuda compilation tools, release 13.0, V13.0.88"
        /*0030*/ 	.string	"Build cuda_13.0.r13.0/compiler.36424714_0"
        /*0030*/ 	.string	"-arch sm_100 -m 64 "



//--------------------- .note.nv.cuinfo           --------------------------
	.section	.note.nv.cuinfo,"",@"SHT_NOTE"
	.sectionflags	@"SHF_NOTE_NV_CUINFO"
        /*0018*/ 	.short	0x0002
        /*001a*/ 	.short	0x0064
        /*001c*/ 	.short	0x0082
	.zero		2


//--------------------- .nv.info                  --------------------------
	.section	.nv.info,"",@"SHT_CUDA_INFO"
	.align	4


	//----- nvinfo : EIATTR_REGCOUNT
	.align		4
        /*0000*/ 	.byte	0x04, 0x2f
        /*0002*/ 	.short	(.L_1 - .L_0)
	.align		4
.L_0:
        /*0004*/ 	.word	index@(_Z8bitogramPKiPiii)
        /*0008*/ 	.word	0x0000001a


	//----- nvinfo : EIATTR_FRAME_SIZE
	.align		4
.L_1:
        /*000c*/ 	.byte	0x04, 0x11
        /*000e*/ 	.short	(.L_3 - .L_2)
	.align		4
.L_2:
        /*0010*/ 	.word	index@(_Z8bitogramPKiPiii)
        /*0014*/ 	.word	0x00000000


	//----- nvinfo : EIATTR_REGCOUNT
	.align		4
.L_3:
        /*0018*/ 	.byte	0x04, 0x2f
        /*001a*/ 	.short	(.L_5 - .L_4)
	.align		4
.L_4:
        /*001c*/ 	.word	index@(_Z16kogge_stone_scanPKiPi)
        /*0020*/ 	.word	0x00000012


	//----- nvinfo : EIATTR_FRAME_SIZE
	.align		4
.L_5:
        /*0024*/ 	.byte	0x04, 0x11
        /*0026*/ 	.short	(.L_7 - .L_6)
	.align		4
.L_6:
        /*0028*/ 	.word	index@(_Z16kogge_stone_scanPKiPi)
        /*002c*/ 	.word	0x00000000


	//----- nvinfo : EIATTR_MIN_STACK_SIZE
	.align		4
.L_7:
        /*0030*/ 	.byte	0x04, 0x12
        /*0032*/ 	.short	(.L_9 - .L_8)
	.align		4
.L_8:
        /*0034*/ 	.word	index@(_Z16kogge_stone_scanPKiPi)
        /*0038*/ 	.word	0x00000000


	//----- nvinfo : EIATTR_MIN_STACK_SIZE
	.align		4
.L_9:
        /*003c*/ 	.byte	0x04, 0x12
        /*003e*/ 	.short	(.L_11 - .L_10)
	.align		4
.L_10:
        /*0040*/ 	.word	index@(_Z8bitogramPKiPiii)
        /*0044*/ 	.word	0x00000000
.L_11:


//--------------------- .nv.compat                --------------------------
	.section	.nv.compat,"",@"SHT_CUDA_COMPAT_INFO"
	.align	4
        /*0000*/ 	.byte	0x02, 0x09, 0x00, 0x00, 0x02, 0x02, 0x01, 0x00, 0x02, 0x05, 0x05, 0x00, 0x03, 0x07, 0x01, 0x01
        /*0010*/ 	.byte	0x02, 0x03, 0x00, 0x00, 0x02, 0x06, 0x01, 0x00, 0x04, 0x0b, 0x08, 0x00, 0x09, 0x00, 0x00, 0x00
        /*0020*/ 	.byte	0x00, 0x00, 0x00, 0x00


//--------------------- .nv.info._Z16kogge_stone_scanPKiPi --------------------------
	.section	.nv.info._Z16kogge_stone_scanPKiPi,"",@"SHT_CUDA_INFO"
	.sectionflags	@""
	.align	4


	//----- nvinfo : EIATTR_CUDA_API_VERSION
	.align		4
        /*0000*/ 	.byte	0x04, 0x37
        /*0002*/ 	.short	(.L_13 - .L_12)
.L_12:
        /*0004*/ 	.word	0x00000082


	//----- nvinfo : EIATTR_KPARAM_INFO
	.align		4
.L_13:
        /*0008*/ 	.byte	0x04, 0x17
        /*000a*/ 	.short	(.L_15 - .L_14)
.L_14:
        /*000c*/ 	.word	0x00000000
        /*0010*/ 	.short	0x0001
        /*0012*/ 	.short	0x0008
        /*0014*/ 	.byte	0x00, 0xf5, 0x21, 0x00


	//----- nvinfo : EIATTR_KPARAM_INFO
	.align		4
.L_15:
        /*0018*/ 	.byte	0x04, 0x17
        /*001a*/ 	.short	(.L_17 - .L_16)
.L_16:
        /*001c*/ 	.word	0x00000000
        /*0020*/ 	.short	0x0000
        /*0022*/ 	.short	0x0000
        /*0024*/ 	.byte	0x00, 0xf5, 0x21, 0x00


	//----- nvinfo : EIATTR_SPARSE_MMA_MASK
	.align		4
.L_17:
        /*0028*/ 	.byte	0x03, 0x50
        /*002a*/ 	.short	0x0000


	//----- nvinfo : EIATTR_MAXREG_COUNT
	.align		4
        /*002c*/ 	.byte	0x03, 0x1b
        /*002e*/ 	.short	0x00ff


	//----- nvinfo : EIATTR_NUM_BARRIERS
	.align		4
        /*0030*/ 	.byte	0x02, 0x4c
        /*0032*/ 	.byte	0x01
	.zero		1


	//----- nvinfo : EIATTR_MERCURY_ISA_VERSION
	.align		4
        /*0034*/ 	.byte	0x03, 0x5f
        /*0036*/ 	.short	0x0101


	//----- nvinfo : EIATTR_COOP_GROUP_MASK_REGIDS
	.align		4
        /*0038*/ 	.byte	0x04, 0x29
        /*003a*/ 	.short	(.L_19 - .L_18)


	//   ....[0]....
.L_18:
        /*003c*/ 	.word	0xffffffff


	//   ....[1]....
        /*0040*/ 	.word	0xffffffff


	//   ....[2]....
        /*0044*/ 	.word	0xffffffff


	//   ....[3]....
        /*0048*/ 	.word	0xffffffff


	//   ....[4]....
        /*004c*/ 	.word	0xffffffff


	//   ....[5]....
        /*0050*/ 	.word	0xffffffff


	//   ....[6]....
        /*0054*/ 	.word	0xffffffff


	//   ....[7]....
        /*0058*/ 	.word	0xffffffff


	//   ....[8]....
        /*005c*/ 	.word	0xffffffff


	//   ....[9]....
        /*0060*/ 	.word	0xffffffff


	//   ....[10]....
        /*0064*/ 	.word	0x0500000a


	//   ....[11]....
        /*0068*/ 	.word	0x0500000a


	//   ....[12]....
        /*006c*/ 	.word	0x0500000a


	//   ....[13]....
        /*0070*/ 	.word	0x0500000a


	//   ....[14]....
        /*0074*/ 	.word	0x0500000a


	//----- nvinfo : EIATTR_COOP_GROUP_INSTR_OFFSETS
	.align		4
.L_19:
        /*0078*/ 	.byte	0x04, 0x28
        /*007a*/ 	.short	(.L_21 - .L_20)


	//   ....[0]....
.L_20:
        /*007c*/ 	.word	0x000000e0


	//   ....[1]....
        /*0080*/ 	.word	0x00000120


	//   ....[2]....
        /*0084*/ 	.word	0x00000160


	//   ....[3]....
        /*0088*/ 	.word	0x000001a0


	//   ....[4]....
        /*008c*/ 	.word	0x000001d0


	//   ....[5]....
        /*0090*/ 	.word	0x000002b0


	//   ....[6]....
        /*0094*/ 	.word	0x000002e0


	//   ....[7]....
        /*0098*/ 	.word	0x00000310


	//   ....[8]....
        /*009c*/ 	.word	0x00000340


	//   ....[9]....
        /*00a0*/ 	.word	0x00000370


	//   ....[10]....
        /*00a4*/ 	.word	0x00000490


	//   ....[11]....
        /*00a8*/ 	.word	0x00000510


	//   ....[12]....
        /*00ac*/ 	.word	0x00000590


	//   ....[13]....
        /*00b0*/ 	.word	0x00000610


	//   ....[14]....
        /*00b4*/ 	.word	0x00000690


	//----- nvinfo : EIATTR_VRC_CTA_INIT_COUNT
	.align		4
.L_21:
        /*00b8*/ 	.byte	0x02, 0x4a
	.zero		1
	.zero		1


	//----- nvinfo : EIATTR_EXIT_INSTR_OFFSETS
	.align		4
        /*00bc*/ 	.byte	0x04, 0x1c
        /*00be*/ 	.short	(.L_23 - .L_22)


	//   ....[0]....
.L_22:
        /*00c0*/ 	.word	0x00000430


	//----- nvinfo : EIATTR_CRS_STACK_SIZE
	.align		4
.L_23:
        /*00c4*/ 	.byte	0x04, 0x1e
        /*00c6*/ 	.short	(.L_25 - .L_24)
.L_24:
        /*00c8*/ 	.word	0x00000000


	//----- nvinfo : EIATTR_CBANK_PARAM_SIZE
	.align		4
.L_25:
        /*00cc*/ 	.byte	0x03, 0x19
        /*00ce*/ 	.short	0x0010


	//----- nvinfo : EIATTR_PARAM_CBANK
	.align		4
        /*00d0*/ 	.byte	0x04, 0x0a
        /*00d2*/ 	.short	(.L_27 - .L_26)
	.align		4
.L_26:
        /*00d4*/ 	.word	index@(.nv.constant0._Z16kogge_stone_scanPKiPi)
        /*00d8*/ 	.short	0x0380
        /*00da*/ 	.short	0x0010


	//----- nvinfo : EIATTR_SW_WAR
	.align		4
.L_27:
        /*00dc*/ 	.byte	0x04, 0x36
        /*00de*/ 	.short	(.L_29 - .L_28)
.L_28:
        /*00e0*/ 	.word	0x00000008
.L_29:


//--------------------- .nv.info._Z8bitogramPKiPiii --------------------------
	.section	.nv.info._Z8bitogramPKiPiii,"",@"SHT_CUDA_INFO"
	.sectionflags	@""
	.align	4


	//----- nvinfo : EIATTR_CUDA_API_VERSION
	.align		4
        /*0000*/ 	.byte	0x04, 0x37
        /*0002*/ 	.short	(.L_31 - .L_30)
.L_30:
        /*0004*/ 	.word	0x00000082


	//----- nvinfo : EIATTR_KPARAM_INFO
	.align		4
.L_31:
        /*0008*/ 	.byte	0x04, 0x17
        /*000a*/ 	.short	(.L_33 - .L_32)
.L_32:
        /*000c*/ 	.word	0x00000000
        /*0010*/ 	.short	0x0003
        /*0012*/ 	.short	0x0014
        /*0014*/ 	.byte	0x00, 0xf0, 0x11, 0x00


	//----- nvinfo : EIATTR_KPARAM_INFO
	.align		4
.L_33:
        /*0018*/ 	.byte	0x04, 0x17
        /*001a*/ 	.short	(.L_35 - .L_34)
.L_34:
        /*001c*/ 	.word	0x00000000
        /*0020*/ 	.short	0x0002
        /*0022*/ 	.short	0x0010
        /*0024*/ 	.byte	0x00, 0xf0, 0x11, 0x00


	//----- nvinfo : EIATTR_KPARAM_INFO
	.align		4
.L_35:
        /*0028*/ 	.byte	0x04, 0x17
        /*002a*/ 	.short	(.L_37 - .L_36)
.L_36:
        /*002c*/ 	.word	0x00000000
        /*0030*/ 	.short	0x0001
        /*0032*/ 	.short	0x0008
        /*0034*/ 	.byte	0x00, 0xf5, 0x21, 0x00


	//----- nvinfo : EIATTR_KPARAM_INFO
	.align		4
.L_37:
        /*0038*/ 	.byte	0x04, 0x17
        /*003a*/ 	.short	(.L_39 - .L_38)
.L_38:
        /*003c*/ 	.word	0x00000000
        /*0040*/ 	.short	0x0000
        /*0042*/ 	.short	0x0000
        /*0044*/ 	.byte	0x00, 0xf5, 0x21, 0x00


	//----- nvinfo : EIATTR_SPARSE_MMA_MASK
	.align		4
.L_39:
        /*0048*/ 	.byte	0x03, 0x50
        /*004a*/ 	.short	0x0000


	//----- nvinfo : EIATTR_MAXREG_COUNT
	.align		4
        /*004c*/ 	.byte	0x03, 0x1b
        /*004e*/ 	.short	0x00ff


	//----- nvinfo : EIATTR_NUM_BARRIERS
	.align		4
        /*0050*/ 	.byte	0x02, 0x4c
        /*0052*/ 	.byte	0x01
	.zero		1


	//----- nvinfo : EIATTR_MERCURY_ISA_VERSION
	.align		4
        /*0054*/ 	.byte	0x03, 0x5f
        /*0056*/ 	.short	0x0101


	//----- nvinfo : EIATTR_VRC_CTA_INIT_COUNT
	.align		4
        /*0058*/ 	.byte	0x02, 0x4a
	.zero		1
	.zero		1


	//----- nvinfo : EIATTR_EXIT_INSTR_OFFSETS
	.align		4
        /*005c*/ 	.byte	0x04, 0x1c
        /*005e*/ 	.short	(.L_41 - .L_40)


	//   ....[0]....
.L_40:
        /*0060*/ 	.word	0x000005f0


	//   ....[1]....
        /*0064*/ 	.word	0x000008f0


	//   ....[2]....
        /*0068*/ 	.word	0x00000af0


	//----- nvinfo : EIATTR_CRS_STACK_SIZE
	.align		4
.L_41:
        /*006c*/ 	.byte	0x04, 0x1e
        /*006e*/ 	.short	(.L_43 - .L_42)
.L_42:
        /*0070*/ 	.word	0x00000000


	//----- nvinfo : EIATTR_CBANK_PARAM_SIZE
	.align		4
.L_43:
        /*0074*/ 	.byte	0x03, 0x19
        /*0076*/ 	.short	0x0018


	//----- nvinfo : EIATTR_PARAM_CBANK
	.align		4
        /*0078*/ 	.byte	0x04, 0x0a
        /*007a*/ 	.short	(.L_45 - .L_44)
	.align		4
.L_44:
        /*007c*/ 	.word	index@(.nv.constant0._Z8bitogramPKiPiii)
        /*0080*/ 	.short	0x0380
        /*0082*/ 	.short	0x0018


	//----- nvinfo : EIATTR_SW_WAR
	.align		4
.L_45:
        /*0084*/ 	.byte	0x04, 0x36
        /*0086*/ 	.short	(.L_47 - .L_46)
.L_46:
        /*0088*/ 	.word	0x00000008
.L_47:


//--------------------- .nv.callgraph             --------------------------
	.section	.nv.callgraph,"",@"SHT_CUDA_CALLGRAPH"
	.align	4
	.sectionentsize	8
	.align		4
        /*0000*/ 	.word	0x00000000
	.align		4
        /*0004*/ 	.word	0xffffffff
	.align		4
        /*0008*/ 	.word	0x00000000
	.align		4
        /*000c*/ 	.word	0xfffffffe
	.align		4
        /*0010*/ 	.word	0x00000000
	.align		4
        /*0014*/ 	.word	0xfffffffd
	.align		4
        /*0018*/ 	.word	0x00000000
	.align		4
        /*001c*/ 	.word	0xfffffffc


//--------------------- .text._Z16kogge_stone_scanPKiPi --------------------------
	.section	.text._Z16kogge_stone_scanPKiPi,"ax",@progbits
	.align	128
        .global         _Z16kogge_stone_scanPKiPi
        .type           _Z16kogge_stone_scanPKiPi,@function
        .size           _Z16kogge_stone_scanPKiPi,(.L_x_23 - _Z16kogge_stone_scanPKiPi)
        .other          _Z16kogge_stone_scanPKiPi,@"STO_CUDA_ENTRY STV_DEFAULT"
_Z16kogge_stone_scanPKiPi:
.text._Z16kogge_stone_scanPKiPi:
[----:B------:R-:W-:Y:S01]  /*0000*/  LDC R1, c[0x0][0x37c] ;  /* 0x0000df00ff017b82 */ /* 0x000fe20000000800 */
[----:B------:R-:W0:Y:S07]  /*0010*/  S2R R0, SR_TID.X ;  /* 0x0000000000007919 */ /* 0x000e2e0000002100 */
[----:B------:R-:W0:Y:S01]  /*0020*/  LDC.64 R2, c[0x0][0x380] ;  /* 0x0000e000ff027b82 */ /* 0x000e220000000a00 */
[----:B------:R-:W1:Y:S01]  /*0030*/  LDCU.64 UR6, c[0x0][0x358] ;  /* 0x00006b00ff0677ac */ /* 0x000e620008000a00 */
[----:B0-----:R-:W-:-:S06]  /*0040*/  IMAD.WIDE.U32 R2, R0, 0x4, R2 ;  /* 0x0000000400027825 */ /* 0x001fcc00078e0002 */
[----:B-1----:R-:W2:Y:S01]  /*0050*/  LDG.E.CONSTANT R2, desc[UR6][R2.64] ;  /* 0x0000000602027981 */ /* 0x002ea2000c1e9900 */
[----:B------:R-:W-:Y:S01]  /*0060*/  LOP3.LUT P0, R4, R0, 0x1f, RZ, 0xc0, !PT ;  /* 0x0000001f00047812 */ /* 0x000fe2000780c0ff */
[----:B------:R-:W0:Y:S01]  /*0070*/  S2UR UR5, SR_CgaCtaId ;  /* 0x00000000000579c3 */ /* 0x000e220000008800 */
[----:B------:R-:W-:Y:S02]  /*0080*/  UMOV UR4, 0x400 ;  /* 0x0000040000047882 */ /* 0x000fe40000000000 */
[C---:B------:R-:W-:Y:S02]  /*0090*/  ISETP.GE.U32.AND P3, PT, R4.reuse, 0x2, PT ;  /* 0x000000020400780c */ /* 0x040fe40003f66070 */
[C---:B------:R-:W-:Y:S02]  /*00a0*/  ISETP.GE.U32.AND P2, PT, R4.reuse, 0x4, PT ;  /* 0x000000040400780c */ /* 0x040fe40003f46070 */
[C---:B------:R-:W-:Y:S02]  /*00b0*/  ISETP.GE.U32.AND P1, PT, R4.reuse, 0x8, PT ;  /* 0x000000080400780c */ /* 0x040fe40003f26070 */
[----:B------:R-:W-:Y:S01]  /*00c0*/  ISETP.NE.AND P4, PT, R4, 0x1f, PT ;  /* 0x0000001f0400780c */ /* 0x000fe20003f85270 */
[----:B0-----:R-:W-:Y:S01]  /*00d0*/  ULEA UR4, UR5, UR4, 0x18 ;  /* 0x0000000405047291 */ /* 0x001fe2000f8ec0ff */
[----:B--2---:R-:W0:Y:S02]  /*00e0*/  SHFL.UP PT, R5, R2, 0x1, RZ ;  /* 0x0420000002057989 */ /* 0x004e2400000e00ff */
[----:B0-----:R-:W-:-:S02]  /*00f0*/  SEL R5, R5, RZ, P0 ;  /* 0x000000ff05057207 */ /* 0x001fc40000000000 */
[----:B------:R-:W-:-:S03]  /*0100*/  ISETP.GE.U32.AND P0, PT, R4, 0x10, PT ;  /* 0x000000100400780c */ /* 0x000fc60003f06070 */
[----:B------:R-:W-:-:S05]  /*0110*/  IMAD.IADD R5, R2, 0x1, R5 ;  /* 0x0000000102057824 */ /* 0x000fca00078e0205 */
[----:B------:R-:W0:Y:S02]  /*0120*/  SHFL.UP PT, R6, R5, 0x2, RZ ;  /* 0x0440000005067989 */ /* 0x000e2400000e00ff */
[----:B0-----:R-:W-:-:S05]  /*0130*/  SEL R6, R6, RZ, P3 ;  /* 0x000000ff06067207 */ /* 0x001fca0001800000 */
[----:B------:R-:W-:Y:S01]  /*0140*/  IMAD.IADD R6, R5, 0x1, R6 ;  /* 0x0000000105067824 */ /* 0x000fe200078e0206 */
[----:B------:R-:W-:-:S04]  /*0150*/  SHF.R.U32.HI R5, RZ, 0x3, R0 ;  /* 0x00000003ff057819 */ /* 0x000fc80000011600 */
[----:B------:R-:W0:Y:S01]  /*0160*/  SHFL.UP PT, R7, R6, 0x4, RZ ;  /* 0x0480000006077989 */ /* 0x000e2200000e00ff */
[----:B------:R-:W-:Y:S02]  /*0170*/  LOP3.LUT R5, R5, 0x7c, RZ, 0xc0, !PT ;  /* 0x0000007c05057812 */ /* 0x000fe400078ec0ff */
[----:B0-----:R-:W-:-:S05]  /*0180*/  SEL R7, R7, RZ, P2 ;  /* 0x000000ff07077207 */ /* 0x001fca0001000000 */
[----:B------:R-:W-:-:S05]  /*0190*/  IMAD.IADD R7, R6, 0x1, R7 ;  /* 0x0000000106077824 */ /* 0x000fca00078e0207 */
[----:B------:R-:W0:Y:S02]  /*01a0*/  SHFL.UP PT, R2, R7, 0x8, RZ ;  /* 0x0500000007027989 */ /* 0x000e2400000e00ff */
[----:B0-----:R-:W-:-:S05]  /*01b0*/  SEL R2, R2, RZ, P1 ;  /* 0x000000ff02027207 */ /* 0x001fca0000800000 */
[----:B------:R-:W-:-:S05]  /*01c0*/  IMAD.IADD R3, R7, 0x1, R2 ;  /* 0x0000000107037824 */ /* 0x000fca00078e0202 */
[----:B------:R-:W0:Y:S02]  /*01d0*/  SHFL.UP PT, R2, R3, 0x10, RZ ;  /* 0x0600000003027989 */ /* 0x000e2400000e00ff */
[----:B0-----:R-:W-:-:S05]  /*01e0*/  SEL R2, R2, RZ, P0 ;  /* 0x000000ff02027207 */ /* 0x001fca0000000000 */
[----:B------:R-:W-:-:S05]  /*01f0*/  IMAD.IADD R2, R3, 0x1, R2 ;  /* 0x0000000103027824 */ /* 0x000fca00078e0202 */
[----:B------:R0:W-:Y:S01]  /*0200*/  @!P4 STS [R5+UR4], R2 ;  /* 0x000000020500c988 */ /* 0x0001e20008000804 */
[----:B------:R-:W-:Y:S01]  /*0210*/  BAR.SYNC.DEFER_BLOCKING 0x0 ;  /* 0x0000000000007b1d */ /* 0x000fe20000010000 */
[----:B------:R-:W-:-:S13]  /*0220*/  ISETP.GT.U32.AND P4, PT, R0, 0x1f, PT ;  /* 0x0000001f0000780c */ /* 0x000fda0003f84070 */
[----:B0-----:R-:W-:Y:S05]  /*0230*/  @P4 BRA `(.L_x_0) ;  /* 0x00000000005c4947 */ /* 0x001fea0003800000 */
[C---:B------:R-:W-:Y:S01]  /*0240*/  ISETP.GT.U32.AND P4, PT, R0.reuse, 0x7, PT ;  /* 0x000000070000780c */ /* 0x040fe20003f84070 */
[----:B------:R-:W-:Y:S01]  /*0250*/  IMAD.MOV.U32 R6, RZ, RZ, RZ ;  /* 0x000000ffff067224 */ /* 0x000fe200078e00ff */
[----:B------:R-:W-:Y:S01]  /*0260*/  LEA R3, R0, UR4, 0x2 ;  /* 0x0000000400037c11 */ /* 0x000fe2000f8e10ff */
[----:B------:R-:W-:Y:S01]  /*0270*/  UMOV UR5, 0xffffffff ;  /* 0xffffffff00057882 */ /* 0x000fe20000000000 */
[----:B------:R-:W-:-:S09]  /*0280*/  ISETP.NE.AND P5, PT, R4, RZ, PT ;  /* 0x000000ff0400720c */ /* 0x000fd20003fa5270 */
[----:B------:R0:W1:Y:S01]  /*0290*/  @!P4 LDS R6, [R3] ;  /* 0x000000000306c984 */ /* 0x0000620000000800 */
[----:B------:R-:W-:Y:S05]  /*02a0*/  BRA.DIV UR5, `(.L_x_1) ;  /* 0x0000000205647947 */ /* 0x000fea000b800000 */
[----:B-1----:R-:W1:Y:S02]  /*02b0*/  SHFL.UP PT, R4, R6, 0x1, RZ ;  /* 0x0420000006047989 */ /* 0x002e6400000e00ff */
[----:B-1----:R-:W-:-:S04]  /*02c0*/  SEL R7, R4, RZ, P5 ;  /* 0x000000ff04077207 */ /* 0x002fc80002800000 */
[----:B------:R-:W-:-:S05]  /*02d0*/  IADD3 R7, PT, PT, R7, R6, RZ ;  /* 0x0000000607077210 */ /* 0x000fca0007ffe0ff */
[----:B------:R-:W1:Y:S02]  /*02e0*/  SHFL.UP PT, R4, R7, 0x2, RZ ;  /* 0x0440000007047989 */ /* 0x000e6400000e00ff */
[----:B-1----:R-:W-:-:S05]  /*02f0*/  SEL R4, R4, RZ, P3 ;  /* 0x000000ff04047207 */ /* 0x002fca0001800000 */
[----:B------:R-:W-:-:S05]  /*0300*/  IMAD.IADD R4, R7, 0x1, R4 ;  /* 0x0000000107047824 */ /* 0x000fca00078e0204 */
[----:B------:R-:W1:Y:S02]  /*0310*/  SHFL.UP PT, R8, R4, 0x4, RZ ;  /* 0x0480000004087989 */ /* 0x000e6400000e00ff */
[----:B-1----:R-:W-:-:S05]  /*0320*/  SEL R9, R8, RZ, P2 ;  /* 0x000000ff08097207 */ /* 0x002fca0001000000 */
[----:B------:R-:W-:-:S05]  /*0330*/  IMAD.IADD R9, R4, 0x1, R9 ;  /* 0x0000000104097824 */ /* 0x000fca00078e0209 */
[----:B------:R-:W1:Y:S02]  /*0340*/  SHFL.UP PT, R8, R9, 0x8, RZ ;  /* 0x0500000009087989 */ /* 0x000e6400000e00ff */
[----:B-1----:R-:W-:-:S05]  /*0350*/  SEL R8, R8, RZ, P1 ;  /* 0x000000ff08087207 */ /* 0x002fca0000800000 */
[----:B------:R-:W-:-:S05]  /*0360*/  IMAD.IADD R8, R9, 0x1, R8 ;  /* 0x0000000109087824 */ /* 0x000fca00078e0208 */
[----:B------:R1:W2:Y:S02]  /*0370*/  SHFL.UP PT, R6, R8, 0x10, RZ ;  /* 0x0600000008067989 */ /* 0x0002a400000e00ff */
.L_x_7:
[----:B--2---:R-:W-:-:S05]  /*0380*/  SEL R7, R6, RZ, P0 ;  /* 0x000000ff06077207 */ /* 0x004fca0000000000 */
[----:B-1----:R-:W-:-:S05]  /*0390*/  IMAD.IADD R8, R8, 0x1, R7 ;  /* 0x0000000108087824 */ /* 0x002fca00078e0207 */
[----:B------:R1:W-:Y:S02]  /*03a0*/  @!P4 STS [R3], R8 ;  /* 0x000000080300c388 */ /* 0x0003e40000000800 */
.L_x_0:
[----:B------:R-:W-:Y:S05]  /*03b0*/  WARPSYNC.ALL ;  /* 0x0000000000007948 */ /* 0x000fea0003800000 */
[----:B------:R-:W-:Y:S01]  /*03c0*/  BAR.SYNC.DEFER_BLOCKING 0x0 ;  /* 0x0000000000007b1d */ /* 0x000fe20000010000 */
[----:B------:R-:W-:-:S07]  /*03d0*/  ISETP.GE.U32.AND P0, PT, R0, 0x20, PT ;  /* 0x000000200000780c */ /* 0x000fce0003f06070 */
[----:B------:R-:W2:Y:S06]  /*03e0*/  LDC.64 R6, c[0x0][0x388] ;  /* 0x0000e200ff067b82 */ /* 0x000eac0000000a00 */
[----:B------:R-:W3:Y:S01]  /*03f0*/  @P0 LDS R5, [R5+UR4+-0x4] ;  /* 0xfffffc0405050984 */ /* 0x000ee20008000800 */
[----:B--2---:R-:W-:-:S04]  /*0400*/  IMAD.WIDE.U32 R6, R0, 0x4, R6 ;  /* 0x0000000400067825 */ /* 0x004fc800078e0006 */
[----:B---3--:R-:W-:-:S05]  /*0410*/  @P0 IMAD.IADD R2, R2, 0x1, R5 ;  /* 0x0000000102020824 */ /* 0x008fca00078e0205 */
[----:B------:R-:W-:Y:S01]  /*0420*/  STG.E desc[UR6][R6.64], R2 ;  /* 0x0000000206007986 */ /* 0x000fe2000c101906 */
[----:B------:R-:W-:Y:S05]  /*0430*/  EXIT ;  /* 0x000000000000794d */ /* 0x000fea0003800000 */
.L_x_1:
[----:B-1----:R-:W-:Y:S01]  /*0440*/  MOV R13, R6 ;  /* 0x00000006000d7202 */ /* 0x002fe20000000f00 */
[----:B------:R-:W-:Y:S02]  /*0450*/  IMAD.MOV.U32 R12, RZ, RZ, 0x1 ;  /* 0x00000001ff0c7424 */ /* 0x000fe400078e00ff */
[----:B------:R-:W-:Y:S02]  /*0460*/  IMAD.MOV.U32 R15, RZ, RZ, RZ ;  /* 0x000000ffff0f7224 */ /* 0x000fe400078e00ff */
[----:B------:R-:W-:-:S07]  /*0470*/  IMAD.MOV.U32 R10, RZ, RZ, -0x1 ;  /* 0xffffffffff0a7424 */ /* 0x000fce00078e00ff */
[----:B0-----:R-:W-:Y:S05]  /*0480*/  WARPSYNC.COLLECTIVE R10, `(.L_x_2) ;  /* 0x000000000a087348 */ /* 0x001fea0003c00000 */
[----:B------:R1:W2:Y:S02]  /*0490*/  SHFL.UP P6, R11, R13, R12, R15 ;  /* 0x0400000c0d0b7389 */ /* 0x0002a400000c000f */
[----:B012---:R-:W-:Y:S05]  /*04a0*/  ENDCOLLECTIVE ;  /* 0x000000000000791b */ /* 0x007fea0003800000 */
.L_x_2:
[----:B------:R-:W-:Y:S02]  /*04b0*/  IMAD.MOV.U32 R12, RZ, RZ, 0x2 ;  /* 0x00000002ff0c7424 */ /* 0x000fe400078e00ff */
[----:B------:R-:W-:-:S05]  /*04c0*/  IMAD.MOV.U32 R4, RZ, RZ, R11 ;  /* 0x000000ffff047224 */ /* 0x000fca00078e000b */
[----:B------:R-:W-:-:S05]  /*04d0*/  SEL R7, R4, RZ, P5 ;  /* 0x000000ff04077207 */ /* 0x000fca0002800000 */
[----:B------:R-:W-:-:S05]  /*04e0*/  IMAD.IADD R7, R7, 0x1, R6 ;  /* 0x0000000107077824 */ /* 0x000fca00078e0206 */
[----:B------:R-:W-:-:S07]  /*04f0*/  MOV R13, R7 ;  /* 0x00000007000d7202 */ /* 0x000fce0000000f00 */
[----:B------:R-:W-:Y:S05]  /*0500*/  WARPSYNC.COLLECTIVE R10, `(.L_x_3) ;  /* 0x000000000a087348 */ /* 0x000fea0003c00000 */
[----:B------:R0:W1:Y:S02]  /*0510*/  SHFL.UP P6, R11, R13, R12, R15 ;  /* 0x0400000c0d0b7389 */ /* 0x00006400000c000f */
[----:B01----:R-:W-:Y:S05]  /*0520*/  ENDCOLLECTIVE ;  /* 0x000000000000791b */ /* 0x003fea0003800000 */
.L_x_3:
[----:B------:R-:W-:Y:S02]  /*0530*/  IMAD.MOV.U32 R12, RZ, RZ, 0x4 ;  /* 0x00000004ff0c7424 */ /* 0x000fe400078e00ff */
[----:B------:R-:W-:-:S05]  /*0540*/  IMAD.MOV.U32 R4, RZ, RZ, R11 ;  /* 0x000000ffff047224 */ /* 0x000fca00078e000b */
[----:B------:R-:W-:-:S05]  /*0550*/  SEL R4, R4, RZ, P3 ;  /* 0x000000ff04047207 */ /* 0x000fca0001800000 */
[----:B------:R-:W-:-:S04]  /*0560*/  IMAD.IADD R4, R7, 0x1, R4 ;  /* 0x0000000107047824 */ /* 0x000fc800078e0204 */
[----:B------:R-:W-:-:S07]  /*0570*/  IMAD.MOV.U32 R13, RZ, RZ, R4 ;  /* 0x000000ffff0d7224 */ /* 0x000fce00078e0004 */
[----:B------:R-:W-:Y:S05]  /*0580*/  WARPSYNC.COLLECTIVE R10, `(.L_x_4) ;  /* 0x000000000a087348 */ /* 0x000fea0003c00000 */
[----:B------:R0:W1:Y:S02]  /*0590*/  SHFL.UP P6, R11, R13, R12, R15 ;  /* 0x0400000c0d0b7389 */ /* 0x00006400000c000f */
[----:B01----:R-:W-:Y:S05]  /*05a0*/  ENDCOLLECTIVE ;  /* 0x000000000000791b */ /* 0x003fea0003800000 */
.L_x_4:
[----:B------:R-:W-:Y:S01]  /*05b0*/  IMAD.MOV.U32 R12, RZ, RZ, 0x8 ;  /* 0x00000008ff0c7424 */ /* 0x000fe200078e00ff */
[----:B------:R-:W-:-:S04]  /*05c0*/  MOV R8, R11 ;  /* 0x0000000b00087202 */ /* 0x000fc80000000f00 */
[----:B------:R-:W-:-:S05]  /*05d0*/  SEL R9, R8, RZ, P2 ;  /* 0x000000ff08097207 */ /* 0x000fca0001000000 */
[----:B------:R-:W-:-:S04]  /*05e0*/  IMAD.IADD R9, R4, 0x1, R9 ;  /* 0x0000000104097824 */ /* 0x000fc800078e0209 */
[----:B------:R-:W-:-:S07]  /*05f0*/  IMAD.MOV.U32 R13, RZ, RZ, R9 ;  /* 0x000000ffff0d7224 */ /* 0x000fce00078e0009 */
[----:B------:R-:W-:Y:S05]  /*0600*/  WARPSYNC.COLLECTIVE R10, `(.L_x_5) ;  /* 0x000000000a087348 */ /* 0x000fea0003c00000 */
[----:B------:R0:W1:Y:S02]  /*0610*/  SHFL.UP P6, R11, R13, R12, R15 ;  /* 0x0400000c0d0b7389 */ /* 0x00006400000c000f */
[----:B01----:R-:W-:Y:S05]  /*0620*/  ENDCOLLECTIVE ;  /* 0x000000000000791b */ /* 0x003fea0003800000 */
.L_x_5:
[----:B------:R-:W-:Y:S02]  /*0630*/  IMAD.MOV.U32 R12, RZ, RZ, 0x10 ;  /* 0x00000010ff0c7424 */ /* 0x000fe400078e00ff */
[----:B------:R-:W-:-:S05]  /*0640*/  IMAD.MOV.U32 R8, RZ, RZ, R11 ;  /* 0x000000ffff087224 */ /* 0x000fca00078e000b */
[----:B------:R-:W-:-:S04]  /*0650*/  SEL R8, R8, RZ, P1 ;  /* 0x000000ff08087207 */ /* 0x000fc80000800000 */
[----:B------:R-:W-:-:S05]  /*0660*/  IADD3 R8, PT, PT, R9, R8, RZ ;  /* 0x0000000809087210 */ /* 0x000fca0007ffe0ff */
[----:B------:R-:W-:-:S07]  /*0670*/  IMAD.MOV.U32 R13, RZ, RZ, R8 ;  /* 0x000000ffff0d7224 */ /* 0x000fce00078e0008 */
[----:B------:R-:W-:Y:S05]  /*0680*/  WARPSYNC.COLLECTIVE R10, `(.L_x_6) ;  /* 0x000000000a087348 */ /* 0x000fea0003c00000 */
[----:B------:R0:W1:Y:S02]  /*0690*/  SHFL.UP P6, R11, R13, R12, R15 ;  /* 0x0400000c0d0b7389 */ /* 0x00006400000c000f */
[----:B01----:R-:W-:Y:S05]  /*06a0*/  ENDCOLLECTIVE ;  /* 0x000000000000791b */ /* 0x003fea0003800000 */
.L_x_6:
[----:B------:R-:W-:Y:S01]  /*06b0*/  IMAD.MOV.U32 R6, RZ, RZ, R11 ;  /* 0x000000ffff067224 */ /* 0x000fe200078e000b */
[----:B------:R-:W-:Y:S06]  /*06c0*/  BRA `(.L_x_7) ;  /* 0xfffffffc002c7947 */ /* 0x000fec000383ffff */
.L_x_8:
[----:B------:R-:W-:-:S00]  /*06d0*/  BRA `(.L_x_8) ;  /* 0xfffffffc00fc7947 */ /* 0x000fc0000383ffff */
[----:B------:R-:W-:-:S00]  /*06e0*/  NOP ;  /* 0x0000000000007918 */ /* 0x000fc00000000000 */
        /* <DEDUP_REMOVED lines=9> */
.L_x_23:


//--------------------- .text._Z8bitogramPKiPiii  --------------------------
	.section	.text._Z8bitogramPKiPiii,"ax",@progbits
	.align	128
        .global         _Z8bitogramPKiPiii
        .type           _Z8bitogramPKiPiii,@function
        .size           _Z8bitogramPKiPiii,(.L_x_24 - _Z8bitogramPKiPiii)
        .other          _Z8bitogramPKiPiii,@"STO_CUDA_ENTRY STV_DEFAULT"
_Z8bitogramPKiPiii:
.text._Z8bitogramPKiPiii:
[----:B------:R-:W-:Y:S01]  /*0000*/  LDC R1, c[0x0][0x37c] ;  /* 0x0000df00ff017b82 */ /* 0x000fe20000000800 */
[----:B------:R-:W0:Y:S07]  /*0010*/  S2R R0, SR_TID.X ;  /* 0x0000000000007919 */ /* 0x000e2e0000002100 */
[----:B------:R-:W1:Y:S01]  /*0020*/  S2UR UR4, SR_CTAID.X ;  /* 0x00000000000479c3 */ /* 0x000e620000002500 */
[----:B------:R-:W-:Y:S07]  /*0030*/  BSSY.RECONVERGENT B0, `(.L_x_9) ;  /* 0x0000041000007945 */ /* 0x000fee0003800200 */
[----:B------:R-:W1:Y:S01]  /*0040*/  LDC R3, c[0x0][0x360] ;  /* 0x0000d800ff037b82 */ /* 0x000e620000000800 */
[----:B0-----:R-:W-:Y:S01]  /*0050*/  ISETP.GT.U32.AND P0, PT, R0, 0xff, PT ;  /* 0x000000ff0000780c */ /* 0x001fe20003f04070 */
[----:B-1----:R-:W-:-:S12]  /*0060*/  IMAD R2, R3, UR4, R0 ;  /* 0x0000000403027c24 */ /* 0x002fd8000f8e0200 */
[----:B------:R-:W-:Y:S05]  /*0070*/  @P0 BRA `(.L_x_10) ;  /* 0x0000000000f00947 */ /* 0x000fea0003800000 */
[----:B------:R-:W0:Y:S01]  /*0080*/  I2F.U32.RP R9, R3 ;  /* 0x0000000300097306 */ /* 0x000e220000209000 */
[----:B------:R-:W-:Y:S01]  /*0090*/  IMAD.IADD R6, R0, 0x1, R3 ;  /* 0x0000000100067824 */ /* 0x000fe200078e0203 */
[----:B------:R-:W-:Y:S01]  /*00a0*/  ISETP.NE.U32.AND P2, PT, R3, RZ, PT ;  /* 0x000000ff0300720c */ /* 0x000fe20003f45070 */
[----:B------:R-:W-:Y:S03]  /*00b0*/  BSSY.RECONVERGENT B1, `(.L_x_11) ;  /* 0x0000028000017945 */ /* 0x000fe60003800200 */
[C---:B------:R-:W-:Y:S02]  /*00c0*/  ISETP.GE.U32.AND P0, PT, R6.reuse, 0x100, PT ;  /* 0x000001000600780c */ /* 0x040fe40003f06070 */
[----:B------:R-:W-:Y:S01]  /*00d0*/  VIMNMX.U32 R7, PT, PT, R6, 0x100, !PT ;  /* 0x0000010006077848 */ /* 0x000fe20007fe0000 */
[----:B0-----:R-:W0:Y:S02]  /*00e0*/  MUFU.RCP R9, R9 ;  /* 0x0000000900097308 */ /* 0x001e240000001000 */
[----:B0-----:R-:W-:-:S06]  /*00f0*/  VIADD R4, R9, 0xffffffe ;  /* 0x0ffffffe09047836 */ /* 0x001fcc0000000000 */
[----:B------:R0:W1:Y:S02]  /*0100*/  F2I.FTZ.U32.TRUNC.NTZ R5, R4 ;  /* 0x0000000400057305 */ /* 0x000064000021f000 */
[----:B0-----:R-:W-:Y:S02]  /*0110*/  HFMA2 R4, -RZ, RZ, 0, 0 ;  /* 0x00000000ff047431 */ /* 0x001fe400000001ff */
[----:B-1----:R-:W-:-:S04]  /*0120*/  IMAD.MOV R8, RZ, RZ, -R5 ;  /* 0x000000ffff087224 */ /* 0x002fc800078e0a05 */
[----:B------:R-:W-:Y:S01]  /*0130*/  IMAD R11, R8, R3, RZ ;  /* 0x00000003080b7224 */ /* 0x000fe200078e02ff */
[----:B------:R-:W-:-:S03]  /*0140*/  SEL R8, RZ, 0x1, P0 ;  /* 0x00000001ff087807 */ /* 0x000fc60000000000 */
[----:B------:R-:W-:Y:S01]  /*0150*/  IMAD.HI.U32 R5, R5, R11, R4 ;  /* 0x0000000b05057227 */ /* 0x000fe200078e0004 */
[----:B------:R-:W-:-:S05]  /*0160*/  IADD3 R6, PT, PT, R7, -R6, -R8 ;  /* 0x8000000607067210 */ /* 0x000fca0007ffe808 */
[----:B------:R-:W-:-:S04]  /*0170*/  IMAD.HI.U32 R5, R5, R6, RZ ;  /* 0x0000000605057227 */ /* 0x000fc800078e00ff */
[----:B------:R-:W-:-:S04]  /*0180*/  IMAD.MOV R4, RZ, RZ, -R5 ;  /* 0x000000ffff047224 */ /* 0x000fc800078e0a05 */
[----:B------:R-:W-:-:S05]  /*0190*/  IMAD R6, R3, R4, R6 ;  /* 0x0000000403067224 */ /* 0x000fca00078e0206 */
[----:B------:R-:W-:-:S13]  /*01a0*/  ISETP.GE.U32.AND P0, PT, R6, R3, PT ;  /* 0x000000030600720c */ /* 0x000fda0003f06070 */
[----:B------:R-:W-:Y:S02]  /*01b0*/  @P0 IMAD.IADD R6, R6, 0x1, -R3 ;  /* 0x0000000106060824 */ /* 0x000fe400078e0a03 */
[----:B------:R-:W-:-:S03]  /*01c0*/  @P0 VIADD R5, R5, 0x1 ;  /* 0x0000000105050836 */ /* 0x000fc60000000000 */
[----:B------:R-:W-:-:S13]  /*01d0*/  ISETP.GE.U32.AND P1, PT, R6, R3, PT ;  /* 0x000000030600720c */ /* 0x000fda0003f26070 */
[----:B------:R-:W-:Y:S02]  /*01e0*/  @P1 IADD3 R5, PT, PT, R5, 0x1, RZ ;  /* 0x0000000105051810 */ /* 0x000fe40007ffe0ff */
[----:B------:R-:W-:-:S05]  /*01f0*/  @!P2 LOP3.LUT R5, RZ, R3, RZ, 0x33, !PT ;  /* 0x00000003ff05a212 */ /* 0x000fca00078e33ff */
[----:B------:R-:W-:-:S05]  /*0200*/  IMAD.IADD R5, R8, 0x1, R5 ;  /* 0x0000000108057824 */ /* 0x000fca00078e0205 */
[C---:B------:R-:W-:Y:S02]  /*0210*/  LOP3.LUT R4, R5.reuse, 0x3, RZ, 0xc0, !PT ;  /* 0x0000000305047812 */ /* 0x040fe400078ec0ff */
[----:B------:R-:W-:Y:S02]  /*0220*/  ISETP.GE.U32.AND P1, PT, R5, 0x3, PT ;  /* 0x000000030500780c */ /* 0x000fe40003f26070 */
[----:B------:R-:W-:Y:S01]  /*0230*/  ISETP.NE.AND P0, PT, R4, 0x3, PT ;  /* 0x000000030400780c */ /* 0x000fe20003f05270 */
[----:B------:R-:W-:-:S12]  /*0240*/  IMAD.MOV.U32 R4, RZ, RZ, R0 ;  /* 0x000000ffff047224 */ /* 0x000fd800078e0000 */
[----:B------:R-:W-:Y:S05]  /*0250*/  @!P0 BRA `(.L_x_12) ;  /* 0x0000000000348947 */ /* 0x000fea0003800000 */
[----:B------:R-:W0:Y:S01]  /*0260*/  S2UR UR5, SR_CgaCtaId ;  /* 0x00000000000579c3 */ /* 0x000e220000008800 */
[----:B------:R-:W-:Y:S01]  /*0270*/  VIADD R4, R5, 0x1 ;  /* 0x0000000105047836 */ /* 0x000fe20000000000 */
[----:B------:R-:W-:-:S04]  /*0280*/  UMOV UR4, 0x400 ;  /* 0x0000040000047882 */ /* 0x000fc80000000000 */
[----:B------:R-:W-:-:S05]  /*0290*/  LOP3.LUT R5, R4, 0x3, RZ, 0xc0, !PT ;  /* 0x0000000304057812 */ /* 0x000fca00078ec0ff */
[C---:B------:R-:W-:Y:S01]  /*02a0*/  IMAD R4, R5.reuse, R3, R0 ;  /* 0x0000000305047224 */ /* 0x040fe200078e0200 */
[----:B------:R-:W-:Y:S01]  /*02b0*/  IADD3 R5, PT, PT, -R5, RZ, RZ ;  /* 0x000000ff05057210 */ /* 0x000fe20007ffe1ff */
[----:B0-----:R-:W-:-:S06]  /*02c0*/  ULEA UR4, UR5, UR4, 0x18 ;  /* 0x0000000405047291 */ /* 0x001fcc000f8ec0ff */
[----:B------:R-:W-:-:S07]  /*02d0*/  LEA R6, R0, UR4, 0x2 ;  /* 0x0000000400067c11 */ /* 0x000fce000f8e10ff */
.L_x_13:
[----:B------:R-:W-:Y:S01]  /*02e0*/  VIADD R5, R5, 0x1 ;  /* 0x0000000105057836 */ /* 0x000fe20000000000 */
[----:B------:R0:W-:Y:S04]  /*02f0*/  STS [R6], RZ ;  /* 0x000000ff06007388 */ /* 0x0001e80000000800 */
[----:B------:R-:W-:Y:S01]  /*0300*/  ISETP.NE.AND P0, PT, R5, RZ, PT ;  /* 0x000000ff0500720c */ /* 0x000fe20003f05270 */
[----:B0-----:R-:W-:-:S12]  /*0310*/  IMAD R6, R3, 0x4, R6 ;  /* 0x0000000403067824 */ /* 0x001fd800078e0206 */
[----:B------:R-:W-:Y:S05]  /*0320*/  @P0 BRA `(.L_x_13) ;  /* 0xfffffffc00ec0947 */ /* 0x000fea000383ffff */
.L_x_12:
[----:B------:R-:W-:Y:S05]  /*0330*/  BSYNC.RECONVERGENT B1 ;  /* 0x0000000000017941 */ /* 0x000fea0003800200 */
.L_x_11:
[----:B------:R-:W-:Y:S05]  /*0340*/  @!P1 BRA `(.L_x_10) ;  /* 0x00000000003c9947 */ /* 0x000fea0003800000 */
[----:B------:R-:W0:Y:S01]  /*0350*/  S2UR UR5, SR_CgaCtaId ;  /* 0x00000000000579c3 */ /* 0x000e220000008800 */
[----:B------:R-:W-:Y:S02]  /*0360*/  UMOV UR4, 0x400 ;  /* 0x0000040000047882 */ /* 0x000fe40000000000 */
[----:B0-----:R-:W-:-:S06]  /*0370*/  ULEA UR4, UR5, UR4, 0x18 ;  /* 0x0000000405047291 */ /* 0x001fcc000f8ec0ff */
[----:B------:R-:W-:-:S07]  /*0380*/  LEA R6, R4, UR4, 0x2 ;  /* 0x0000000404067c11 */ /* 0x000fce000f8e10ff */
.L_x_14:
[C-C-:B-1----:R-:W-:Y:S01]  /*0390*/  IMAD R5, R3.reuse, 0x4, R6.reuse ;  /* 0x0000000403057824 */ /* 0x142fe200078e0206 */
[C---:B------:R-:W-:Y:S01]  /*03a0*/  LEA R7, R3.reuse, R6, 0x3 ;  /* 0x0000000603077211 */ /* 0x040fe200078e18ff */
[C---:B------:R-:W-:Y:S01]  /*03b0*/  IMAD R8, R3.reuse, 0xc, R6 ;  /* 0x0000000c03087824 */ /* 0x040fe200078e0206 */
[----:B------:R0:W-:Y:S01]  /*03c0*/  STS [R6], RZ ;  /* 0x000000ff06007388 */ /* 0x0001e20000000800 */
[----:B------:R-:W-:-:S03]  /*03d0*/  IMAD R4, R3, 0x4, R4 ;  /* 0x0000000403047824 */ /* 0x000fc600078e0204 */
[----:B------:R1:W-:Y:S02]  /*03e0*/  STS [R5], RZ ;  /* 0x000000ff05007388 */ /* 0x0003e40000000800 */
[----:B------:R-:W-:Y:S02]  /*03f0*/  ISETP.GE.U32.AND P0, PT, R4, 0x100, PT ;  /* 0x000001000400780c */ /* 0x000fe40003f06070 */
[----:B------:R1:W-:Y:S01]  /*0400*/  STS [R7], RZ ;  /* 0x000000ff07007388 */ /* 0x0003e20000000800 */
[----:B0-----:R-:W-:-:S03]  /*0410*/  IMAD R6, R3, 0x10, R6 ;  /* 0x0000001003067824 */ /* 0x001fc600078e0206 */
[----:B------:R1:W-:Y:S07]  /*0420*/  STS [R8], RZ ;  /* 0x000000ff08007388 */ /* 0x0003ee0000000800 */
[----:B------:R-:W-:Y:S05]  /*0430*/  @!P0 BRA `(.L_x_14) ;  /* 0xfffffffc00d48947 */ /* 0x000fea000383ffff */
.L_x_10:
[----:B------:R-:W-:Y:S05]  /*0440*/  BSYNC.RECONVERGENT B0 ;  /* 0x0000000000007941 */ /* 0x000fea0003800200 */
.L_x_9:
[----:B------:R-:W0:Y:S01]  /*0450*/  LDCU UR5, c[0x0][0x390] ;  /* 0x00007200ff0577ac */ /* 0x000e220008000800 */
[----:B------:R-:W-:Y:S01]  /*0460*/  BSSY.RECONVERGENT B0, `(.L_x_15) ;  /* 0x0000017000007945 */ /* 0x000fe20003800200 */
[----:B------:R-:W-:Y:S01]  /*0470*/  BAR.SYNC.DEFER_BLOCKING 0x0 ;  /* 0x0000000000007b1d */ /* 0x000fe20000010000 */
[----:B------:R-:W-:-:S05]  /*0480*/  ISETP.GT.U32.AND P1, PT, R0, 0xff, PT ;  /* 0x000000ff0000780c */ /* 0x000fca0003f24070 */
[----:B------:R-:W2:Y:S01]  /*0490*/  LDCU.64 UR6, c[0x0][0x358] ;  /* 0x00006b00ff0677ac */ /* 0x000ea20008000a00 */
[----:B------:R-:W3:Y:S01]  /*04a0*/  LDCU UR8, c[0x0][0x394] ;  /* 0x00007280ff0877ac */ /* 0x000ee20008000800 */
[----:B0-----:R-:W-:-:S13]  /*04b0*/  ISETP.GE.AND P0, PT, R2, UR5, PT ;  /* 0x0000000502007c0c */ /* 0x001fda000bf06270 */
[----:B--23--:R-:W-:Y:S05]  /*04c0*/  @P0 BRA `(.L_x_16) ;  /* 0x0000000000400947 */ /* 0x00cfea0003800000 */
[----:B-1----:R-:W0:Y:S01]  /*04d0*/  S2R R5, SR_CgaCtaId ;  /* 0x0000000000057919 */ /* 0x002e220000008800 */
[----:B------:R-:W1:Y:S01]  /*04e0*/  LDC.64 R6, c[0x0][0x380] ;  /* 0x0000e000ff067b82 */ /* 0x000e620000000a00 */
[----:B------:R-:W2:Y:S01]  /*04f0*/  LDCU UR4, c[0x0][0x370] ;  /* 0x00006e00ff0477ac */ /* 0x000ea20008000800 */
[----:B------:R-:W-:Y:S01]  /*0500*/  MOV R4, 0x400 ;  /* 0x0000040000047802 */ /* 0x000fe20000000f00 */
[----:B--2---:R-:W-:-:S03]  /*0510*/  IMAD R9, R3, UR4, RZ ;  /* 0x0000000403097c24 */ /* 0x004fc6000f8e02ff */
[----:B0-----:R-:W-:-:S07]  /*0520*/  LEA R11, R5, R4, 0x18 ;  /* 0x00000004050b7211 */ /* 0x001fce00078ec0ff */
.L_x_17:
[----:B-1----:R-:W-:-:S06]  /*0530*/  IMAD.WIDE R4, R2, 0x4, R6 ;  /* 0x0000000402047825 */ /* 0x002fcc00078e0206 */
[----:B------:R-:W2:Y:S01]  /*0540*/  LDG.E.CONSTANT R4, desc[UR6][R4.64] ;  /* 0x0000000604047981 */ /* 0x000ea2000c1e9900 */
[----:B------:R-:W-:-:S05]  /*0550*/  IMAD.IADD R2, R9, 0x1, R2 ;  /* 0x0000000109027824 */ /* 0x000fca00078e0202 */
[----:B------:R-:W-:Y:S02]  /*0560*/  ISETP.GE.AND P0, PT, R2, UR5, PT ;  /* 0x0000000502007c0c */ /* 0x000fe4000bf06270 */
[----:B0-2---:R-:W-:-:S05]  /*0570*/  SHF.R.U32.HI R8, RZ, UR8, R4 ;  /* 0x00000008ff087c19 */ /* 0x005fca0008011604 */
[----:B------:R-:W-:-:S05]  /*0580*/  IMAD.SHL.U32 R8, R8, 0x4, RZ ;  /* 0x0000000408087824 */ /* 0x000fca00078e00ff */
[----:B------:R-:W-:-:S04]  /*0590*/  LOP3.LUT R8, R8, 0x3fc, RZ, 0xc0, !PT ;  /* 0x000003fc08087812 */ /* 0x000fc800078ec0ff */
[----:B------:R-:W-:-:S05]  /*05a0*/  IADD3 R8, PT, PT, R11, R8, RZ ;  /* 0x000000080b087210 */ /* 0x000fca0007ffe0ff */
[----:B------:R0:W-:Y:S01]  /*05b0*/  ATOMS.POPC.INC.32 RZ, [R8+URZ] ;  /* 0x0000000008ff7f8c */ /* 0x0001e2000d8000ff */
[----:B------:R-:W-:Y:S05]  /*05c0*/  @!P0 BRA `(.L_x_17) ;  /* 0xfffffffc00d88947 */ /* 0x000fea000383ffff */
.L_x_16:
[----:B------:R-:W-:Y:S05]  /*05d0*/  BSYNC.RECONVERGENT B0 ;  /* 0x0000000000007941 */ /* 0x000fea0003800200 */
.L_x_15:
[----:B------:R-:W-:Y:S06]  /*05e0*/  BAR.SYNC.DEFER_BLOCKING 0x0 ;  /* 0x0000000000007b1d */ /* 0x000fec0000010000 */
[----:B------:R-:W-:Y:S05]  /*05f0*/  @P1 EXIT ;  /* 0x000000000000194d */ /* 0x000fea0003800000 */
[----:B01----:R-:W0:Y:S01]  /*0600*/  I2F.U32.RP R8, R3 ;  /* 0x0000000300087306 */ /* 0x003e220000209000 */
        /* <DEDUP_REMOVED lines=8> */
[----:B0-----:R-:W-:Y:S01]  /*0690*/  IMAD.MOV.U32 R4, RZ, RZ, RZ ;  /* 0x000000ffff047224 */ /* 0x001fe200078e00ff */
[----:B-1----:R-:W-:-:S05]  /*06a0*/  IADD3 R6, PT, PT, RZ, -R5, RZ ;  /* 0x80000005ff067210 */ /* 0x002fca0007ffe0ff */
[----:B------:R-:W-:Y:S01]  /*06b0*/  IMAD R9, R6, R3, RZ ;  /* 0x0000000306097224 */ /* 0x000fe200078e02ff */
[----:B------:R-:W-:-:S03]  /*06c0*/  SEL R6, RZ, 0x1, P0 ;  /* 0x00000001ff067807 */ /* 0x000fc60000000000 */
[----:B------:R-:W-:Y:S01]  /*06d0*/  IMAD.HI.U32 R9, R5, R9, R4 ;  /* 0x0000000905097227 */ /* 0x000fe200078e0004 */
[----:B------:R-:W-:-:S05]  /*06e0*/  IADD3 R2, PT, PT, R7, -R2, -R6 ;  /* 0x8000000207027210 */ /* 0x000fca0007ffe806 */
[----:B------:R-:W-:-:S05]  /*06f0*/  IMAD.HI.U32 R9, R9, R2, RZ ;  /* 0x0000000209097227 */ /* 0x000fca00078e00ff */
[----:B------:R-:W-:-:S05]  /*0700*/  IADD3 R4, PT, PT, -R9, RZ, RZ ;  /* 0x000000ff09047210 */ /* 0x000fca0007ffe1ff */
        /* <DEDUP_REMOVED lines=10> */
[----:B------:R-:W-:-:S13]  /*07b0*/  ISETP.NE.AND P0, PT, R4, 0x3, PT ;  /* 0x000000030400780c */ /* 0x000fda0003f05270 */
[----:B------:R-:W-:Y:S05]  /*07c0*/  @!P0 BRA `(.L_x_19) ;  /* 0x0000000000448947 */ /* 0x000fea0003800000 */
[----:B------:R-:W0:Y:S01]  /*07d0*/  S2UR UR5, SR_CgaCtaId ;  /* 0x00000000000579c3 */ /* 0x000e220000008800 */
[----:B------:R-:W-:Y:S01]  /*07e0*/  VIADD R2, R2, 0x1 ;  /* 0x0000000102027836 */ /* 0x000fe20000000000 */
[----:B------:R-:W-:-:S04]  /*07f0*/  UMOV UR4, 0x400 ;  /* 0x0000040000047882 */ /* 0x000fc80000000000 */
[----:B------:R-:W-:Y:S02]  /*0800*/  LOP3.LUT R2, R2, 0x3, RZ, 0xc0, !PT ;  /* 0x0000000302027812 */ /* 0x000fe400078ec0ff */
[----:B------:R-:W1:Y:S02]  /*0810*/  LDC.64 R4, c[0x0][0x388] ;  /* 0x0000e200ff047b82 */ /* 0x000e640000000a00 */
[----:B------:R-:W-:Y:S01]  /*0820*/  IADD3 R7, PT, PT, -R2, RZ, RZ ;  /* 0x000000ff02077210 */ /* 0x000fe20007ffe1ff */
[----:B0-----:R-:W-:-:S06]  /*0830*/  ULEA UR4, UR5, UR4, 0x18 ;  /* 0x0000000405047291 */ /* 0x001fcc000f8ec0ff */
[C---:B------:R-:W-:Y:S01]  /*0840*/  LEA R6, R0.reuse, UR4, 0x2 ;  /* 0x0000000400067c11 */ /* 0x040fe2000f8e10ff */
[----:B-1----:R-:W-:-:S04]  /*0850*/  IMAD.WIDE.U32 R4, R0, 0x4, R4 ;  /* 0x0000000400047825 */ /* 0x002fc800078e0004 */
[----:B------:R-:W-:-:S07]  /*0860*/  IMAD R0, R2, R3, R0 ;  /* 0x0000000302007224 */ /* 0x000fce00078e0200 */
.L_x_20:
[----:B------:R0:W1:Y:S01]  /*0870*/  LDS R9, [R6] ;  /* 0x0000000006097984 */ /* 0x0000620000000800 */
[----:B------:R-:W-:-:S05]  /*0880*/  VIADD R7, R7, 0x1 ;  /* 0x0000000107077836 */ /* 0x000fca0000000000 */
[----:B------:R-:W-:Y:S01]  /*0890*/  ISETP.NE.AND P0, PT, R7, RZ, PT ;  /* 0x000000ff0700720c */ /* 0x000fe20003f05270 */
[C---:B0-----:R-:W-:Y:S01]  /*08a0*/  IMAD R6, R3.reuse, 0x4, R6 ;  /* 0x0000000403067824 */ /* 0x041fe200078e0206 */
[----:B-1----:R0:W-:Y:S02]  /*08b0*/  REDG.E.ADD.STRONG.GPU desc[UR6][R4.64], R9 ;  /* 0x000000090400798e */ /* 0x0021e4000c12e106 */
[----:B0-----:R-:W-:-:S09]  /*08c0*/  IMAD.WIDE.U32 R4, R3, 0x4, R4 ;  /* 0x0000000403047825 */ /* 0x001fd200078e0004 */
[----:B------:R-:W-:Y:S05]  /*08d0*/  @P0 BRA `(.L_x_20) ;  /* 0xfffffffc00e40947 */ /* 0x000fea000383ffff */
.L_x_19:
[----:B------:R-:W-:Y:S05]  /*08e0*/  BSYNC.RECONVERGENT B0 ;  /* 0x0000000000007941 */ /* 0x000fea0003800200 */
.L_x_18:
[----:B------:R-:W-:Y:S05]  /*08f0*/  @!P1 EXIT ;  /* 0x000000000000994d */ /* 0x000fea0003800000 */
[----:B------:R-:W0:Y:S01]  /*0900*/  S2UR UR5, SR_CgaCtaId ;  /* 0x00000000000579c3 */ /* 0x000e220000008800 */
[----:B------:R-:W-:Y:S01]  /*0910*/  UMOV UR4, 0x400 ;  /* 0x0000040000047882 */ /* 0x000fe20000000000 */
[C---:B------:R-:W-:Y:S01]  /*0920*/  LEA R2, R3.reuse, R0, 0x1 ;  /* 0x0000000003027211 */ /* 0x040fe200078e08ff */
[----:B------:R-:W-:Y:S02]  /*0930*/  IMAD R14, R3, 0x3, R0 ;  /* 0x00000003030e7824 */ /* 0x000fe400078e0200 */
[----:B------:R-:W-:-:S03]  /*0940*/  IMAD.IADD R15, R0, 0x1, R3 ;  /* 0x00000001000f7824 */ /* 0x000fc600078e0203 */
[----:B------:R-:W1:Y:S01]  /*0950*/  LDC.64 R4, c[0x0][0x388] ;  /* 0x0000e200ff047b82 */ /* 0x000e620000000a00 */
[----:B0-----:R-:W-:-:S06]  /*0960*/  ULEA UR4, UR5, UR4, 0x18 ;  /* 0x0000000405047291 */ /* 0x001fcc000f8ec0ff */
[----:B------:R-:W-:-:S07]  /*0970*/  LEA R16, R0, UR4, 0x2 ;  /* 0x0000000400107c11 */ /* 0x000fce000f8e10ff */
.L_x_21:
[C-C-:B------:R-:W-:Y:S01]  /*0980*/  IMAD R18, R3.reuse, 0x4, R16.reuse ;  /* 0x0000000403127824 */ /* 0x140fe200078e0210 */
[C---:B------:R-:W-:Y:S01]  /*0990*/  LEA R20, R3.reuse, R16, 0x3 ;  /* 0x0000001003147211 */ /* 0x040fe200078e18ff */
[----:B------:R-:W-:Y:S01]  /*09a0*/  IMAD R22, R3, 0xc, R16 ;  /* 0x0000000c03167824 */ /* 0x000fe200078e0210 */
[----:B0-----:R0:W2:Y:S01]  /*09b0*/  LDS R17, [R16] ;  /* 0x0000000010117984 */ /* 0x0010a20000000800 */
[----:B-1----:R-:W-:-:S03]  /*09c0*/  IMAD.WIDE.U32 R6, R0, 0x4, R4 ;  /* 0x0000000400067825 */ /* 0x002fc600078e0004 */
[----:B------:R-:W1:Y:S01]  /*09d0*/  LDS R19, [R18] ;  /* 0x0000000012137984 */ /* 0x000e620000000800 */
[----:B------:R-:W-:-:S03]  /*09e0*/  IMAD.WIDE.U32 R8, R15, 0x4, R4 ;  /* 0x000000040f087825 */ /* 0x000fc600078e0004 */
[----:B------:R-:W3:Y:S01]  /*09f0*/  LDS R21, [R20] ;  /* 0x0000000014157984 */ /* 0x000ee20000000800 */
[----:B------:R-:W-:-:S03]  /*0a00*/  IMAD.WIDE.U32 R10, R2, 0x4, R4 ;  /* 0x00000004020a7825 */ /* 0x000fc600078e0004 */
[----:B------:R-:W4:Y:S01]  /*0a10*/  LDS R23, [R22] ;  /* 0x0000000016177984 */ /* 0x000f220000000800 */
[----:B------:R-:W-:Y:S01]  /*0a20*/  IADD3 R0, PT, PT, R3, R0, R3 ;  /* 0x0000000003007210 */ /* 0x000fe20007ffe003 */
[----:B------:R-:W-:-:S03]  /*0a30*/  IMAD.WIDE.U32 R12, R14, 0x4, R4 ;  /* 0x000000040e0c7825 */ /* 0x000fc600078e0004 */
[----:B------:R-:W-:-:S04]  /*0a40*/  IADD3 R0, PT, PT, R3, R0, R3 ;  /* 0x0000000003007210 */ /* 0x000fc80007ffe003 */
[----:B------:R-:W-:Y:S01]  /*0a50*/  ISETP.GE.U32.AND P0, PT, R0, 0x100, PT ;  /* 0x000001000000780c */ /* 0x000fe20003f06070 */
[C---:B------:R-:W-:Y:S01]  /*0a60*/  IMAD R2, R3.reuse, 0x4, R2 ;  /* 0x0000000403027824 */ /* 0x040fe200078e0202 */
[C---:B------:R-:W-:Y:S01]  /*0a70*/  LEA R15, R3.reuse, R15, 0x2 ;  /* 0x0000000f030f7211 */ /* 0x040fe200078e10ff */
[C---:B------:R-:W-:Y:S02]  /*0a80*/  IMAD R14, R3.reuse, 0x4, R14 ;  /* 0x00000004030e7824 */ /* 0x040fe400078e020e */
[----:B0-----:R-:W-:Y:S01]  /*0a90*/  IMAD R16, R3, 0x10, R16 ;  /* 0x0000001003107824 */ /* 0x001fe200078e0210 */
[----:B--2---:R0:W-:Y:S04]  /*0aa0*/  REDG.E.ADD.STRONG.GPU desc[UR6][R6.64], R17 ;  /* 0x000000110600798e */ /* 0x0041e8000c12e106 */
[----:B-1----:R0:W-:Y:S04]  /*0ab0*/  REDG.E.ADD.STRONG.GPU desc[UR6][R8.64], R19 ;  /* 0x000000130800798e */ /* 0x0021e8000c12e106 */
[----:B---3--:R0:W-:Y:S04]  /*0ac0*/  REDG.E.ADD.STRONG.GPU desc[UR6][R10.64], R21 ;  /* 0x000000150a00798e */ /* 0x0081e8000c12e106 */
[----:B----4-:R0:W-:Y:S01]  /*0ad0*/  REDG.E.ADD.STRONG.GPU desc[UR6][R12.64], R23 ;  /* 0x000000170c00798e */ /* 0x0101e2000c12e106 */
[----:B------:R-:W-:Y:S05]  /*0ae0*/  @!P0 BRA `(.L_x_21) ;  /* 0xfffffffc00a48947 */ /* 0x000fea000383ffff */
[----:B------:R-:W-:Y:S05]  /*0af0*/  EXIT ;  /* 0x000000000000794d */ /* 0x000fea0003800000 */
.L_x_22:
        /* <DEDUP_REMOVED lines=16> */
.L_x_24:


//--------------------- .nv.shared._Z16kogge_stone_scanPKiPi --------------------------
	.section	.nv.shared._Z16kogge_stone_scanPKiPi,"aw",@nobits
	.sectionflags	@""
	.align	4
.nv.shared._Z16kogge_stone_scanPKiPi:
	.zero		1056


//--------------------- .nv.shared.reserved.0     --------------------------
	.section	.nv.shared.reserved.0,"aw",@nobits
	.weak		__nv_reservedSMEM_offset_0_alias
	.size		__nv_reservedSMEM_offset_0_alias, 0, 64
	.other		__nv_reservedSMEM_offset_0_alias,@"STO_CUDA_RESERVED_SHARED STV_DEFAULT"
__nv_reservedSMEM_offset_0_alias:
	.zero		0
	.zero		64


//--------------------- .nv.shared._Z8bitogramPKiPiii --------------------------
	.section	.nv.shared._Z8bitogramPKiPiii,"aw",@nobits
	.sectionflags	@""
	.align	4
.nv.shared._Z8bitogramPKiPiii:
	.zero		2048


//--------------------- .nv.constant0._Z16kogge_stone_scanPKiPi --------------------------
	.section	.nv.constant0._Z16kogge_stone_scanPKiPi,"a",@progbits
	.sectionflags	@""
	.align	4
.nv.constant0._Z16kogge_stone_scanPKiPi:
	.zero		912


//--------------------- .nv.constant0._Z8bitogramPKiPiii --------------------------
	.section	.nv.constant0._Z8bitogramPKiPiii,"a",@progbits
	.sectionflags	@""
	.align	4
.nv.constant0._Z8bitogramPKiPiii:
	.zero		920


//--------------------- SYMBOLS --------------------------

	.type		.nv.reservedSmem.offset0,@object
	.size		.nv.reservedSmem.offset0,0x4
	.type		.nv.reservedSmem.cap,@object
	.size		.nv.reservedSmem.cap,0x4
